//
// Generated by NVIDIA NVVM Compiler
//
// Compiler Build ID: CL-36424714
// Cuda compilation tools, release 13.0, V13.0.88
// Based on NVVM 20.0.0
//

.version 9.0
.target sm_100
.address_size 64

	// .globl	_Z18gpu_matrixMultiplyPfPKfS1_i

.visible .entry _Z18gpu_matrixMultiplyPfPKfS1_i(
	.param .u64 .ptr .align 1 _Z18gpu_matrixMultiplyPfPKfS1_i_param_0,
	.param .u64 .ptr .align 1 _Z18gpu_matrixMultiplyPfPKfS1_i_param_1,
	.param .u64 .ptr .align 1 _Z18gpu_matrixMultiplyPfPKfS1_i_param_2,
	.param .u32 _Z18gpu_matrixMultiplyPfPKfS1_i_param_3
)
{
	.reg .pred 	%p<10>;
	.reg .b32 	%r<77>;
	.reg .b32 	%f<62>;
	.reg .b64 	%rd<67>;

	ld.param.u64 	%rd14, [_Z18gpu_matrixMultiplyPfPKfS1_i_param_1];
	ld.param.u64 	%rd15, [_Z18gpu_matrixMultiplyPfPKfS1_i_param_2];
	ld.param.u32 	%r31, [_Z18gpu_matrixMultiplyPfPKfS1_i_param_3];
	cvta.to.global.u64 	%rd1, %rd15;
	cvta.to.global.u64 	%rd2, %rd14;
	mov.u32 	%r32, %ctaid.y;
	mov.u32 	%r33, %ntid.y;
	mov.u32 	%r34, %tid.y;
	mad.lo.s32 	%r35, %r32, %r33, %r34;
	mov.u32 	%r36, %ctaid.x;
	mov.u32 	%r37, %ntid.x;
	mov.u32 	%r38, %tid.x;
	mad.lo.s32 	%r2, %r36, %r37, %r38;
	max.s32 	%r39, %r2, %r35;
	setp.ge.s32 	%p1, %r39, %r31;
	@%p1 bra 	$L__BB0_13;
	mul.lo.s32 	%r3, %r31, %r35;
	and.b32  	%r4, %r31, 7;
	setp.lt.u32 	%p2, %r31, 8;
	mov.b32 	%r71, 0;
	mov.u32 	%r76, %r71;
	@%p2 bra 	$L__BB0_4;
	and.b32  	%r71, %r31, 2147483640;
	neg.s32 	%r65, %r71;
	mul.wide.s32 	%rd16, %r31, 4;
	add.s64 	%rd3, %rd1, %rd16;
	shl.b32 	%r7, %r31, 3;
	mul.wide.s32 	%rd17, %r31, 8;
	add.s64 	%rd4, %rd1, %rd17;
	mul.wide.s32 	%rd18, %r31, 12;
	add.s64 	%rd5, %rd1, %rd18;
	mul.wide.s32 	%rd19, %r31, 16;
	add.s64 	%rd6, %rd1, %rd19;
	mul.wide.s32 	%rd20, %r31, 20;
	add.s64 	%rd7, %rd1, %rd20;
	mul.wide.s32 	%rd21, %r31, 24;
	add.s64 	%rd8, %rd1, %rd21;
	mul.wide.s32 	%rd22, %r31, 28;
	add.s64 	%rd9, %rd1, %rd22;
	mul.wide.u32 	%rd23, %r3, 4;
	add.s64 	%rd24, %rd23, %rd2;
	add.s64 	%rd66, %rd24, 16;
	mov.b32 	%r76, 0;
	mov.u32 	%r64, %r2;
$L__BB0_3:
	.pragma "nounroll";
	mul.wide.s32 	%rd25, %r64, 4;
	add.s64 	%rd26, %rd3, %rd25;
	add.s64 	%rd27, %rd4, %rd25;
	add.s64 	%rd28, %rd5, %rd25;
	add.s64 	%rd29, %rd6, %rd25;
	add.s64 	%rd30, %rd7, %rd25;
	add.s64 	%rd31, %rd8, %rd25;
	add.s64 	%rd32, %rd9, %rd25;
	add.s64 	%rd33, %rd1, %rd25;
	ld.global.f32 	%f1, [%rd66+-16];
	ld.global.f32 	%f2, [%rd33];
	cvt.rn.f32.s32 	%f3, %r76;
	fma.rn.f32 	%f4, %f1, %f2, %f3;
	cvt.rzi.s32.f32 	%r43, %f4;
	ld.global.f32 	%f5, [%rd66+-12];
	ld.global.f32 	%f6, [%rd26];
	cvt.rn.f32.s32 	%f7, %r43;
	fma.rn.f32 	%f8, %f5, %f6, %f7;
	cvt.rzi.s32.f32 	%r44, %f8;
	ld.global.f32 	%f9, [%rd66+-8];
	ld.global.f32 	%f10, [%rd27];
	cvt.rn.f32.s32 	%f11, %r44;
	fma.rn.f32 	%f12, %f9, %f10, %f11;
	cvt.rzi.s32.f32 	%r45, %f12;
	ld.global.f32 	%f13, [%rd66+-4];
	ld.global.f32 	%f14, [%rd28];
	cvt.rn.f32.s32 	%f15, %r45;
	fma.rn.f32 	%f16, %f13, %f14, %f15;
	cvt.rzi.s32.f32 	%r46, %f16;
	ld.global.f32 	%f17, [%rd66];
	ld.global.f32 	%f18, [%rd29];
	cvt.rn.f32.s32 	%f19, %r46;
	fma.rn.f32 	%f20, %f17, %f18, %f19;
	cvt.rzi.s32.f32 	%r47, %f20;
	ld.global.f32 	%f21, [%rd66+4];
	ld.global.f32 	%f22, [%rd30];
	cvt.rn.f32.s32 	%f23, %r47;
	fma.rn.f32 	%f24, %f21, %f22, %f23;
	cvt.rzi.s32.f32 	%r48, %f24;
	ld.global.f32 	%f25, [%rd66+8];
	ld.global.f32 	%f26, [%rd31];
	cvt.rn.f32.s32 	%f27, %r48;
	fma.rn.f32 	%f28, %f25, %f26, %f27;
	cvt.rzi.s32.f32 	%r49, %f28;
	ld.global.f32 	%f29, [%rd66+12];
	ld.global.f32 	%f30, [%rd32];
	cvt.rn.f32.s32 	%f31, %r49;
	fma.rn.f32 	%f32, %f29, %f30, %f31;
	cvt.rzi.s32.f32 	%r76, %f32;
	add.s32 	%r65, %r65, 8;
	add.s32 	%r64, %r64, %r7;
	add.s64 	%rd66, %rd66, 32;
	setp.ne.s32 	%p3, %r65, 0;
	@%p3 bra 	$L__BB0_3;
$L__BB0_4:
	setp.eq.s32 	%p4, %r4, 0;
	@%p4 bra 	$L__BB0_12;
	and.b32  	%r17, %r31, 3;
	setp.lt.u32 	%p5, %r4, 4;
	@%p5 bra 	$L__BB0_7;
	add.s32 	%r51, %r71, %r3;
	mul.wide.u32 	%rd34, %r51, 4;
	add.s64 	%rd35, %rd2, %rd34;
	ld.global.f32 	%f33, [%rd35];
	mad.lo.s32 	%r52, %r71, %r31, %r2;
	mul.wide.s32 	%rd36, %r52, 4;
	add.s64 	%rd37, %rd1, %rd36;
	ld.global.f32 	%f34, [%rd37];
	cvt.rn.f32.s32 	%f35, %r76;
	fma.rn.f32 	%f36, %f33, %f34, %f35;
	cvt.rzi.s32.f32 	%r53, %f36;
	cvt.u64.u32 	%rd38, %r3;
	cvt.u64.u32 	%rd39, %r71;
	add.s64 	%rd40, %rd39, %rd38;
	shl.b64 	%rd41, %rd40, 2;
	add.s64 	%rd42, %rd2, %rd41;
	ld.global.f32 	%f37, [%rd42+4];
	mul.wide.s32 	%rd43, %r31, 4;
	add.s64 	%rd44, %rd37, %rd43;
	ld.global.f32 	%f38, [%rd44];
	cvt.rn.f32.s32 	%f39, %r53;
	fma.rn.f32 	%f40, %f37, %f38, %f39;
	cvt.rzi.s32.f32 	%r54, %f40;
	ld.global.f32 	%f41, [%rd42+8];
	add.s64 	%rd45, %rd44, %rd43;
	ld.global.f32 	%f42, [%rd45];
	cvt.rn.f32.s32 	%f43, %r54;
	fma.rn.f32 	%f44, %f41, %f42, %f43;
	cvt.rzi.s32.f32 	%r55, %f44;
	ld.global.f32 	%f45, [%rd42+12];
	add.s64 	%rd46, %rd45, %rd43;
	ld.global.f32 	%f46, [%rd46];
	cvt.rn.f32.s32 	%f47, %r55;
	fma.rn.f32 	%f48, %f45, %f46, %f47;
	cvt.rzi.s32.f32 	%r76, %f48;
	add.s32 	%r71, %r71, 4;
$L__BB0_7:
	setp.eq.s32 	%p6, %r17, 0;
	@%p6 bra 	$L__BB0_12;
	setp.eq.s32 	%p7, %r17, 1;
	@%p7 bra 	$L__BB0_10;
	add.s32 	%r57, %r71, %r3;
	mul.wide.u32 	%rd47, %r57, 4;
	add.s64 	%rd48, %rd2, %rd47;
	ld.global.f32 	%f49, [%rd48];
	mad.lo.s32 	%r58, %r71, %r31, %r2;
	mul.wide.s32 	%rd49, %r58, 4;
	add.s64 	%rd50, %rd1, %rd49;
	ld.global.f32 	%f50, [%rd50];
	cvt.rn.f32.s32 	%f51, %r76;
	fma.rn.f32 	%f52, %f49, %f50, %f51;
	cvt.rzi.s32.f32 	%r59, %f52;
	cvt.u64.u32 	%rd51, %r3;
	cvt.u64.u32 	%rd52, %r71;
	add.s64 	%rd53, %rd52, %rd51;
	shl.b64 	%rd54, %rd53, 2;
	add.s64 	%rd55, %rd2, %rd54;
	ld.global.f32 	%f53, [%rd55+4];
	mul.wide.s32 	%rd56, %r31, 4;
	add.s64 	%rd57, %rd50, %rd56;
	ld.global.f32 	%f54, [%rd57];
	cvt.rn.f32.s32 	%f55, %r59;
	fma.rn.f32 	%f56, %f53, %f54, %f55;
	cvt.rzi.s32.f32 	%r76, %f56;
	add.s32 	%r71, %r71, 2;
$L__BB0_10:
	and.b32  	%r60, %r31, 1;
	setp.eq.b32 	%p8, %r60, 1;
	not.pred 	%p9, %p8;
	@%p9 bra 	$L__BB0_12;
	add.s32 	%r61, %r71, %r3;
	mul.wide.u32 	%rd58, %r61, 4;
	add.s64 	%rd59, %rd2, %rd58;
	ld.global.f32 	%f57, [%rd59];
	mad.lo.s32 	%r62, %r71, %r31, %r2;
	mul.wide.s32 	%rd60, %r62, 4;
	add.s64 	%rd61, %rd1, %rd60;
	ld.global.f32 	%f58, [%rd61];
	cvt.rn.f32.s32 	%f59, %r76;
	fma.rn.f32 	%f60, %f57, %f58, %f59;
	cvt.rzi.s32.f32 	%r76, %f60;
$L__BB0_12:
	ld.param.u64 	%rd65, [_Z18gpu_matrixMultiplyPfPKfS1_i_param_0];
	cvt.rn.f32.s32 	%f61, %r76;
	add.s32 	%r63, %r3, %r2;
	cvta.to.global.u64 	%rd62, %rd65;
	mul.wide.s32 	%rd63, %r63, 4;
	add.s64 	%rd64, %rd62, %rd63;
	st.global.f32 	[%rd64], %f61;
$L__BB0_13:
	ret;

}


// ===== COMPILED SASS (sm_100) =====

	.target	sm_100

	.elftype	@"ET_EXEC"


//--------------------- .note.nv.tkinfo           --------------------------
	.section	.note.nv.tkinfo,"",@"SHT_NOTE"
	.sectionflags	@"SHF_NOTE_NV_TKINFO"
	.tkinfo
        /*0018*/ 	.word	0x00000002
        /*0030*/ 	.string	""
        /*0030*/ 	.string	"ptxas"
        /*0030*/ 	.string	"Cuda compilation tools, release 13.0, V13.0.88"
        /*0030*/ 	.string	"Build cuda_13.0.r13.0/compiler.36424714_0"
        /*0030*/ 	.string	"-arch sm_100 -m 64 "



//--------------------- .note.nv.cuinfo           --------------------------
	.section	.note.nv.cuinfo,"",@"SHT_NOTE"
	.sectionflags	@"SHF_NOTE_NV_CUINFO"
        /*0018*/ 	.short	0x0002
        /*001a*/ 	.short	0x0064
        /*001c*/ 	.short	0x0082
	.zero		2


//--------------------- .nv.info                  --------------------------
	.section	.nv.info,"",@"SHT_CUDA_INFO"
	.align	4


	//----- nvinfo : EIATTR_REGCOUNT
	.align		4
        /*0000*/ 	.byte	0x04, 0x2f
        /*0002*/ 	.short	(.L_1 - .L_0)
	.align		4
.L_0:
        /*0004*/ 	.word	index@(_Z18gpu_matrixMultiplyPfPKfS1_i)
        /*0008*/ 	.word	0x0000001e


	//----- nvinfo : EIATTR_FRAME_SIZE
	.align		4
.L_1:
        /*000c*/ 	.byte	0x04, 0x11
        /*000e*/ 	.short	(.L_3 - .L_2)
	.align		4
.L_2:
        /*0010*/ 	.word	index@(_Z18gpu_matrixMultiplyPfPKfS1_i)
        /*0014*/ 	.word	0x00000000


	//----- nvinfo : EIATTR_MIN_STACK_SIZE
	.align		4
.L_3:
        /*0018*/ 	.byte	0x04, 0x12
        /*001a*/ 	.short	(.L_5 - .L_4)
	.align		4
.L_4:
        /*001c*/ 	.word	index@(_Z18gpu_matrixMultiplyPfPKfS1_i)
        /*0020*/ 	.word	0x00000000
.L_5:


//--------------------- .nv.compat                --------------------------
	.section	.nv.compat,"",@"SHT_CUDA_COMPAT_INFO"
	.align	4
        /*0000*/ 	.byte	0x02, 0x09, 0x00, 0x00, 0x02, 0x02, 0x01, 0x00, 0x02, 0x05, 0x05, 0x00, 0x03, 0x07, 0x01, 0x01
        /*0010*/ 	.byte	0x02, 0x03, 0x00, 0x00, 0x02, 0x06, 0x01, 0x00, 0x04, 0x0b, 0x08, 0x00, 0x09, 0x00, 0x00, 0x00
        /*0020*/ 	.byte	0x00, 0x00, 0x00, 0x00


//--------------------- .nv.info._Z18gpu_matrixMultiplyPfPKfS1_i --------------------------
	.section	.nv.info._Z18gpu_matrixMultiplyPfPKfS1_i,"",@"SHT_CUDA_INFO"
	.sectionflags	@""
	.align	4


	//----- nvinfo : EIATTR_CUDA_API_VERSION
	.align		4
        /*0000*/ 	.byte	0x04, 0x37
        /*0002*/ 	.short	(.L_7 - .L_6)
.L_6:
        /*0004*/ 	.word	0x00000082


	//----- nvinfo : EIATTR_KPARAM_INFO
	.align		4
.L_7:
        /*0008*/ 	.byte	0x04, 0x17
        /*000a*/ 	.short	(.L_9 - .L_8)
.L_8:
        /*000c*/ 	.word	0x00000000
        /*0010*/ 	.short	0x0003
        /*0012*/ 	.short	0x0018
        /*0014*/ 	.byte	0x00, 0xf0, 0x11, 0x00


	//----- nvinfo : EIATTR_KPARAM_INFO
	.align		4
.L_9:
        /*0018*/ 	.byte	0x04, 0x17
        /*001a*/ 	.short	(.L_11 - .L_10)
.L_10:
        /*001c*/ 	.word	0x00000000
        /*0020*/ 	.short	0x0002
        /*0022*/ 	.short	0x0010
        /*0024*/ 	.byte	0x00, 0xf5, 0x21, 0x00


	//----- nvinfo : EIATTR_KPARAM_INFO
	.align		4
.L_11:
        /*0028*/ 	.byte	0x04, 0x17
        /*002a*/ 	.short	(.L_13 - .L_12)
.L_12:
        /*002c*/ 	.word	0x00000000
        /*0030*/ 	.short	0x0001
        /*0032*/ 	.short	0x0008
        /*0034*/ 	.byte	0x00, 0xf5, 0x21, 0x00


	//----- nvinfo : EIATTR_KPARAM_INFO
	.align		4
.L_13:
        /*0038*/ 	.byte	0x04, 0x17
        /*003a*/ 	.short	(.L_15 - .L_14)
.L_14:
        /*003c*/ 	.word	0x00000000
        /*0040*/ 	.short	0x0000
        /*0042*/ 	.short	0x0000
        /*0044*/ 	.byte	0x00, 0xf5, 0x21, 0x00


	//----- nvinfo : EIATTR_SPARSE_MMA_MASK
	.align		4
.L_15:
        /*0048*/ 	.byte	0x03, 0x50
        /*004a*/ 	.short	0x0000


	//----- nvinfo : EIATTR_MAXREG_COUNT
	.align		4
        /*004c*/ 	.byte	0x03, 0x1b
        /*004e*/ 	.short	0x00ff


	//----- nvinfo : EIATTR_MERCURY_ISA_VERSION
	.align		4
        /*0050*/ 	.byte	0x03, 0x5f
        /*0052*/ 	.short	0x0101


	//----- nvinfo : EIATTR_VRC_CTA_INIT_COUNT
	.align		4
        /*0054*/ 	.byte	0x02, 0x4a
	.zero		1
	.zero		1


	//----- nvinfo : EIATTR_EXIT_INSTR_OFFSETS
	.align		4
        /*0058*/ 	.byte	0x04, 0x1c
        /*005a*/ 	.short	(.L_17 - .L_16)


	//   ....[0]....
.L_16:
        /*005c*/ 	.word	0x000000c0


	//   ....[1]....
        /*0060*/ 	.word	0x00000c20


	//----- nvinfo : EIATTR_CBANK_PARAM_SIZE
	.align		4
.L_17:
        /*0064*/ 	.byte	0x03, 0x19
        /*0066*/ 	.short	0x001c


	//----- nvinfo : EIATTR_PARAM_CBANK
	.align		4
        /*0068*/ 	.byte	0x04, 0x0a
        /*006a*/ 	.short	(.L_19 - .L_18)
	.align		4
.L_18:
        /*006c*/ 	.word	index@(.nv.constant0._Z18gpu_matrixMultiplyPfPKfS1_i)
        /*0070*/ 	.short	0x0380
        /*0072*/ 	.short	0x001c


	//----- nvinfo : EIATTR_SW_WAR
	.align		4
.L_19:
        /*0074*/ 	.byte	0x04, 0x36
        /*0076*/ 	.short	(.L_21 - .L_20)
.L_20:
        /*0078*/ 	.word	0x00000008
.L_21:


//--------------------- .nv.callgraph             --------------------------
	.section	.nv.callgraph,"",@"SHT_CUDA_CALLGRAPH"
	.align	4
	.sectionentsize	8
	.align		4
        /*0000*/ 	.word	0x00000000
	.align		4
        /*0004*/ 	.word	0xffffffff
	.align		4
        /*0008*/ 	.word	0x00000000
	.align		4
        /*000c*/ 	.word	0xfffffffe
	.align		4
        /*0010*/ 	.word	0x00000000
	.align		4
        /*0014*/ 	.word	0xfffffffd
	.align		4
        /*0018*/ 	.word	0x00000000
	.align		4
        /*001c*/ 	.word	0xfffffffc


//--------------------- .text._Z18gpu_matrixMultiplyPfPKfS1_i --------------------------
	.section	.text._Z18gpu_matrixMultiplyPfPKfS1_i,"ax",@progbits
	.align	128
        .global         _Z18gpu_matrixMultiplyPfPKfS1_i
        .type           _Z18gpu_matrixMultiplyPfPKfS1_i,@function
        .size           _Z18gpu_matrixMultiplyPfPKfS1_i,(.L_x_6 - _Z18gpu_matrixMultiplyPfPKfS1_i)
        .other          _Z18gpu_matrixMultiplyPfPKfS1_i,@"STO_CUDA_ENTRY STV_DEFAULT"
_Z18gpu_matrixMultiplyPfPKfS1_i:
.text._Z18gpu_matrixMultiplyPfPKfS1_i:
[----:B------:R-:W-:Y:S01]  /*0000*/  LDC R1, c[0x0][0x37c] ;  /* 0x0000df00ff017b82 */ /* 0x000fe20000000800 */
[----:B------:R-:W0:Y:S07]  /*0010*/  S2R R0, SR_TID.Y ;  /* 0x0000000000007919 */ /* 0x000e2e0000002200 */
[----:B------:R-:W0:Y:S01]  /*0020*/  S2UR UR4, SR_CTAID.Y ;  /* 0x00000000000479c3 */ /* 0x000e220000002600 */
[----:B------:R-:W1:Y:S01]  /*0030*/  LDCU UR12, c[0x0][0x398] ;  /* 0x00007300ff0c77ac */ /* 0x000e620008000800 */
[----:B------:R-:W2:Y:S06]  /*0040*/  S2R R3, SR_TID.X ;  /* 0x0000000000037919 */ /* 0x000eac0000002100 */
[----:B------:R-:W0:Y:S08]  /*0050*/  LDC R11, c[0x0][0x364] ;  /* 0x0000d900ff0b7b82 */ /* 0x000e300000000800 */
[----:B------:R-:W2:Y:S08]  /*0060*/  S2UR UR5, SR_CTAID.X ;  /* 0x00000000000579c3 */ /* 0x000eb00000002500 */
[----:B------:R-:W2:Y:S01]  /*0070*/  LDC R2, c[0x0][0x360] ;  /* 0x0000d800ff027b82 */ /* 0x000ea20000000800 */
[----:B0-----:R-:W-:-:S02]  /*0080*/  IMAD R11, R11, UR4, R0 ;  /* 0x000000040b0b7c24 */ /* 0x001fc4000f8e0200 */
[----:B--2---:R-:W-:-:S05]  /*0090*/  IMAD R0, R2, UR5, R3 ;  /* 0x0000000502007c24 */ /* 0x004fca000f8e0203 */
[----:B------:R-:W-:-:S04]  /*00a0*/  VIMNMX R2, PT, PT, R11, R0, !PT ;  /* 0x000000000b027248 */ /* 0x000fc80007fe0100 */
[----:B-1----:R-:W-:-:S13]  /*00b0*/  ISETP.GE.AND P0, PT, R2, UR12, PT ;  /* 0x0000000c02007c0c */ /* 0x002fda000bf06270 */
[----:B------:R-:W-:Y:S05]  /*00c0*/  @P0 EXIT ;  /* 0x000000000000094d */ /* 0x000fea0003800000 */
[----:B------:R-:W-:Y:S01]  /*00d0*/  UISETP.GE.U32.AND UP0, UPT, UR12, 0x8, UPT ;  /* 0x000000080c00788c */ /* 0x000fe2000bf06070 */
[----:B------:R-:W-:Y:S02]  /*00e0*/  HFMA2 R10, -RZ, RZ, 0, 0 ;  /* 0x00000000ff0a7431 */ /* 0x000fe400000001ff */
[----:B------:R-:W-:Y:S01]  /*00f0*/  IMAD R11, R11, UR12, RZ ;  /* 0x0000000c0b0b7c24 */ /* 0x000fe2000f8e02ff */
[----:B------:R-:W-:Y:S01]  /*0100*/  UMOV UR4, URZ ;  /* 0x000000ff00047c82 */ /* 0x000fe20008000000 */
[----:B------:R-:W0:Y:S04]  /*0110*/  LDCU.64 UR10, c[0x0][0x358] ;  /* 0x00006b00ff0a77ac */ /* 0x000e280008000a00 */
[----:B------:R-:W-:Y:S05]  /*0120*/  BRA.U !UP0, `(.L_x_0) ;  /* 0x0000000508447547 */ /* 0x000fea000b800000 */
[----:B------:R-:W1:Y:S01]  /*0130*/  LDC.64 R2, c[0x0][0x388] ;  /* 0x0000e200ff027b82 */ /* 0x000e620000000a00 */
[----:B------:R-:W2:Y:S01]  /*0140*/  LDCU.64 UR14, c[0x0][0x390] ;  /* 0x00007200ff0e77ac */ /* 0x000ea20008000a00 */
[----:B------:R-:W-:Y:S01]  /*0150*/  MOV R10, RZ ;  /* 0x000000ff000a7202 */ /* 0x000fe20000000f00 */
[----:B------:R-:W-:Y:S01]  /*0160*/  IMAD.MOV.U32 R12, RZ, RZ, R0 ;  /* 0x000000ffff0c7224 */ /* 0x000fe200078e0000 */
[----:B------:R-:W-:-:S04]  /*0170*/  ULOP3.LUT UR4, UR12, 0x7ffffff8, URZ, 0xc0, !UPT ;  /* 0x7ffffff80c047892 */ /* 0x000fc8000f8ec0ff */
[----:B------:R-:W-:Y:S02]  /*0180*/  UIADD3 UR5, UPT, UPT, -UR4, URZ, URZ ;  /* 0x000000ff04057290 */ /* 0x000fe4000fffe1ff */
[----:B--2---:R-:W-:Y:S02]  /*0190*/  UIMAD.WIDE UR6, UR12, 0x18, UR14 ;  /* 0x000000180c0678a5 */ /* 0x004fe4000f8e020e */
[----:B------:R-:W-:Y:S01]  /*01a0*/  UIMAD.WIDE UR8, UR12, 0x1c, UR14 ;  /* 0x0000001c0c0878a5 */ /* 0x000fe2000f8e020e */
[----:B-1----:R-:W-:-:S03]  /*01b0*/  IMAD.WIDE.U32 R2, R11, 0x4, R2 ;  /* 0x000000040b027825 */ /* 0x002fc600078e0002 */
[----:B------:R-:W-:-:S04]  /*01c0*/  IADD3 R2, P0, PT, R2, 0x10, RZ ;  /* 0x0000001002027810 */ /* 0x000fc80007f1e0ff */
[----:B------:R-:W-:-:S09]  /*01d0*/  IADD3.X R3, PT, PT, RZ, R3, RZ, P0, !PT ;  /* 0x00000003ff037210 */ /* 0x000fd200007fe4ff */
.L_x_1:
[----:B------:R-:W-:Y:S01]  /*01e0*/  MOV R9, 0x4 ;  /* 0x0000000400097802 */ /* 0x000fe20000000f00 */
[----:B0-----:R-:W2:Y:S04]  /*01f0*/  LDG.E R14, desc[UR10][R2.64+-0x10] ;  /* 0xfffff00a020e7981 */ /* 0x001ea8000c1e1900 */
[----:B------:R-:W-:Y:S01]  /*0200*/  IMAD.WIDE R8, R12, R9, UR14 ;  /* 0x0000000e0c087e25 */ /* 0x000fe2000f8e0209 */
[----:B------:R-:W-:Y:S01]  /*0210*/  UIMAD.WIDE UR16, UR12, 0x4, UR14 ;  /* 0x000000040c1078a5 */ /* 0x000fe2000f8e020e */
[----:B------:R-:W3:Y:S04]  /*0220*/  LDG.E R16, desc[UR10][R2.64+-0xc] ;  /* 0xfffff40a02107981 */ /* 0x000ee8000c1e1900 */
[----:B------:R0:W2:Y:S01]  /*0230*/  LDG.E R13, desc[UR10][R8.64] ;  /* 0x0000000a080d7981 */ /* 0x0000a2000c1e1900 */
[----:B------:R-:W-:Y:S01]  /*0240*/  MOV R4, UR16 ;  /* 0x0000001000047c02 */ /* 0x000fe20008000f00 */
[----:B------:R-:W-:-:S02]  /*0250*/  IMAD.U32 R5, RZ, RZ, UR17 ;  /* 0x00000011ff057e24 */ /* 0x000fc4000f8e00ff */
[----:B------:R-:W4:Y:S02]  /*0260*/  LDG.E R18, desc[UR10][R2.64+-0x8] ;  /* 0xfffff80a02127981 */ /* 0x000f24000c1e1900 */
[----:B------:R-:W-:Y:S02]  /*0270*/  IMAD.WIDE R4, R12, 0x4, R4 ;  /* 0x000000040c047825 */ /* 0x000fe400078e0204 */
[----:B------:R-:W5:Y:S04]  /*0280*/  LDG.E R20, desc[UR10][R2.64+-0x4] ;  /* 0xfffffc0a02147981 */ /* 0x000f68000c1e1900 */
[----:B-1----:R1:W3:Y:S01]  /*0290*/  LDG.E R15, desc[UR10][R4.64] ;  /* 0x0000000a040f7981 */ /* 0x0022e2000c1e1900 */
[----:B------:R-:W-:Y:S01]  /*02a0*/  UIMAD.WIDE UR16, UR12, 0x8, UR14 ;  /* 0x000000080c1078a5 */ /* 0x000fe2000f8e020e */
[----:B------:R-:W-:-:S02]  /*02b0*/  IMAD.MOV.U32 R27, RZ, RZ, 0x4 ;  /* 0x00000004ff1b7424 */ /* 0x000fc400078e00ff */
[----:B------:R-:W5:Y:S03]  /*02c0*/  LDG.E R21, desc[UR10][R2.64] ;  /* 0x0000000a02157981 */ /* 0x000f66000c1e1900 */
[----:B------:R-:W-:Y:S01]  /*02d0*/  MOV R6, UR16 ;  /* 0x0000001000067c02 */ /* 0x000fe20008000f00 */
[----:B------:R-:W5:Y:S01]  /*02e0*/  LDG.E R23, desc[UR10][R2.64+0x4] ;  /* 0x0000040a02177981 */ /* 0x000f62000c1e1900 */
[----:B------:R-:W-:-:S03]  /*02f0*/  MOV R7, UR17 ;  /* 0x0000001100077c02 */ /* 0x000fc60008000f00 */
[----:B------:R-:W5:Y:S01]  /*0300*/  LDG.E R24, desc[UR10][R2.64+0x8] ;  /* 0x0000080a02187981 */ /* 0x000f62000c1e1900 */
[----:B------:R-:W-:-:S03]  /*0310*/  IMAD.WIDE R6, R12, 0x4, R6 ;  /* 0x000000040c067825 */ /* 0x000fc600078e0206 */
[----:B------:R-:W5:Y:S04]  /*0320*/  LDG.E R25, desc[UR10][R2.64+0xc] ;  /* 0x00000c0a02197981 */ /* 0x000f68000c1e1900 */
[----:B------:R1:W4:Y:S01]  /*0330*/  LDG.E R17, desc[UR10][R6.64] ;  /* 0x0000000a06117981 */ /* 0x000322000c1e1900 */
[----:B0-----:R-:W-:Y:S01]  /*0340*/  HFMA2 R9, -RZ, RZ, 0, 2.384185791015625e-07 ;  /* 0x00000004ff097431 */ /* 0x001fe200000001ff */
[----:B------:R-:W-:-:S06]  /*0350*/  UIMAD.WIDE UR16, UR12, 0xc, UR14 ;  /* 0x0000000c0c1078a5 */ /* 0x000fcc000f8e020e */
[----:B------:R-:W-:-:S05]  /*0360*/  IMAD.WIDE R8, R12, R9, UR16 ;  /* 0x000000100c087e25 */ /* 0x000fca000f8e0209 */
[----:B------:R0:W5:Y:S01]  /*0370*/  LDG.E R19, desc[UR10][R8.64] ;  /* 0x0000000a08137981 */ /* 0x000162000c1e1900 */
[----:B------:R-:W-:-:S06]  /*0380*/  UIMAD.WIDE UR16, UR12, 0x10, UR14 ;  /* 0x000000100c1078a5 */ /* 0x000fcc000f8e020e */
[----:B------:R-:W-:-:S05]  /*0390*/  IMAD.WIDE R26, R12, R27, UR16 ;  /* 0x000000100c1a7e25 */ /* 0x000fca000f8e021b */
[----:B------:R0:W5:Y:S01]  /*03a0*/  LDG.E R22, desc[UR10][R26.64] ;  /* 0x0000000a1a167981 */ /* 0x000162000c1e1900 */
[----:B------:R-:W-:Y:S01]  /*03b0*/  UIMAD.WIDE UR16, UR12, 0x14, UR14 ;  /* 0x000000140c1078a5 */ /* 0x000fe2000f8e020e */
[----:B-1----:R-:W-:-:S05]  /*03c0*/  MOV R5, 0x4 ;  /* 0x0000000400057802 */ /* 0x002fca0000000f00 */
[----:B------:R-:W-:-:S06]  /*03d0*/  IMAD.WIDE R4, R12, R5, UR16 ;  /* 0x000000100c047e25 */ /* 0x000fcc000f8e0205 */
[----:B------:R1:W5:Y:S01]  /*03e0*/  LDG.E R4, desc[UR10][R4.64] ;  /* 0x0000000a04047981 */ /* 0x000362000c1e1900 */
[----:B------:R-:W-:-:S05]  /*03f0*/  HFMA2 R7, -RZ, RZ, 0, 2.384185791015625e-07 ;  /* 0x00000004ff077431 */ /* 0x000fca00000001ff */
[----:B------:R-:W-:-:S06]  /*0400*/  IMAD.WIDE R6, R12, R7, UR6 ;  /* 0x000000060c067e25 */ /* 0x000fcc000f8e0207 */
[----:B------:R-:W5:Y:S01]  /*0410*/  LDG.E R7, desc[UR10][R6.64] ;  /* 0x0000000a06077981 */ /* 0x000f62000c1e1900 */
[----:B0-----:R-:W-:-:S05]  /*0420*/  MOV R9, 0x4 ;  /* 0x0000000400097802 */ /* 0x001fca0000000f00 */
[----:B------:R-:W-:-:S06]  /*0430*/  IMAD.WIDE R8, R12, R9, UR8 ;  /* 0x000000080c087e25 */ /* 0x000fcc000f8e0209 */
[----:B------:R0:W5:Y:S01]  /*0440*/  LDG.E R8, desc[UR10][R8.64] ;  /* 0x0000000a08087981 */ /* 0x000162000c1e1900 */
[----:B------:R-:W-:Y:S01]  /*0450*/  I2FP.F32.S32 R27, R10 ;  /* 0x0000000a001b7245 */ /* 0x000fe20000201400 */
[----:B------:R-:W-:-:S04]  /*0460*/  UIADD3 UR5, UPT, UPT, UR5, 0x8, URZ ;  /* 0x0000000805057890 */ /* 0x000fc8000fffe0ff */
[----:B------:R-:W-:Y:S01]  /*0470*/  UISETP.NE.AND UP0, UPT, UR5, URZ, UPT ;  /* 0x000000ff0500728c */ /* 0x000fe2000bf05270 */
[----:B--2---:R-:W-:-:S06]  /*0480*/  FFMA R13, R14, R13, R27 ;  /* 0x0000000d0e0d7223 */ /* 0x004fcc000000001b */
[----:B------:R-:W1:Y:S02]  /*0490*/  F2I.TRUNC.NTZ R13, R13 ;  /* 0x0000000d000d7305 */ /* 0x000e64000020f100 */
[----:B-1----:R-:W-:-:S05]  /*04a0*/  I2FP.F32.S32 R5, R13 ;  /* 0x0000000d00057245 */ /* 0x002fca0000201400 */
[----:B---3--:R-:W-:-:S06]  /*04b0*/  FFMA R5, R16, R15, R5 ;  /* 0x0000000f10057223 */ /* 0x008fcc0000000005 */
[----:B------:R-:W1:Y:S02]  /*04c0*/  F2I.TRUNC.NTZ R5, R5 ;  /* 0x0000000500057305 */ /* 0x000e64000020f100 */
[----:B-1----:R-:W-:-:S05]  /*04d0*/  I2FP.F32.S32 R15, R5 ;  /* 0x00000005000f7245 */ /* 0x002fca0000201400 */
[----:B----4-:R-:W-:-:S06]  /*04e0*/  FFMA R15, R18, R17, R15 ;  /* 0x00000011120f7223 */ /* 0x010fcc000000000f */
[----:B------:R-:W0:Y:S02]  /*04f0*/  F2I.TRUNC.NTZ R15, R15 ;  /* 0x0000000f000f7305 */ /* 0x000e24000020f100 */
[----:B0-----:R-:W-:-:S05]  /*0500*/  I2FP.F32.S32 R9, R15 ;  /* 0x0000000f00097245 */ /* 0x001fca0000201400 */
[----:B-----5:R-:W-:-:S06]  /*0510*/  FFMA R9, R20, R19, R9 ;  /* 0x0000001314097223 */ /* 0x020fcc0000000009 */
[----:B------:R-:W0:Y:S02]  /*0520*/  F2I.TRUNC.NTZ R9, R9 ;  /* 0x0000000900097305 */ /* 0x000e24000020f100 */
[----:B0-----:R-:W-:-:S05]  /*0530*/  I2FP.F32.S32 R6, R9 ;  /* 0x0000000900067245 */ /* 0x001fca0000201400 */
[----:B------:R-:W-:-:S06]  /*0540*/  FFMA R6, R21, R22, R6 ;  /* 0x0000001615067223 */ /* 0x000fcc0000000006 */
        /* <DEDUP_REMOVED lines=9> */
[----:B------:R-:W1:Y:S01]  /*05e0*/  F2I.TRUNC.NTZ R10, R10 ;  /* 0x0000000a000a7305 */ /* 0x000e62000020f100 */
[----:B------:R-:W-:Y:S01]  /*05f0*/  IMAD.U32 R7, RZ, RZ, UR12 ;  /* 0x0000000cff077e24 */ /* 0x000fe2000f8e00ff */
[----:B------:R-:W-:-:S04]  /*0600*/  IADD3 R2, P0, PT, R2, 0x20, RZ ;  /* 0x0000002002027810 */ /* 0x000fc80007f1e0ff */
[----:B------:R-:W-:Y:S02]  /*0610*/  IADD3.X R3, PT, PT, RZ, R3, RZ, P0, !PT ;  /* 0x00000003ff037210 */ /* 0x000fe400007fe4ff */
[----:B------:R-:W-:Y:S01]  /*0620*/  LEA R12, R7, R12, 0x3 ;  /* 0x0000000c070c7211 */ /* 0x000fe200078e18ff */
[----:B------:R-:W-:Y:S06]  /*0630*/  BRA.U UP0, `(.L_x_1) ;  /* 0xfffffff900e87547 */ /* 0x000fec000b83ffff */
.L_x_0:
[----:B------:R-:W-:-:S04]  /*0640*/  ULOP3.LUT UR6, UR12, 0x7, URZ, 0xc0, !UPT ;  /* 0x000000070c067892 */ /* 0x000fc8000f8ec0ff */
[----:B------:R-:W-:-:S09]  /*0650*/  UISETP.NE.AND UP0, UPT, UR6, URZ, UPT ;  /* 0x000000ff0600728c */ /* 0x000fd2000bf05270 */
[----:B------:R-:W-:Y:S05]  /*0660*/  BRA.U !UP0, `(.L_x_2) ;  /* 0x0000000508587547 */ /* 0x000fea000b800000 */
[----:B------:R-:W-:Y:S02]  /*0670*/  UISETP.GE.U32.AND UP0, UPT, UR6, 0x4, UPT ;  /* 0x000000040600788c */ /* 0x000fe4000bf06070 */
[----:B------:R-:W-:-:S04]  /*0680*/  ULOP3.LUT UR5, UR12, 0x3, URZ, 0xc0, !UPT ;  /* 0x000000030c057892 */ /* 0x000fc8000f8ec0ff */
[----:B------:R-:W-:-:S03]  /*0690*/  UISETP.NE.AND UP1, UPT, UR5, URZ, UPT ;  /* 0x000000ff0500728c */ /* 0x000fc6000bf25270 */
[----:B------:R-:W-:Y:S08]  /*06a0*/  BRA.U !UP0, `(.L_x_3) ;  /* 0x00000001089c7547 */ /* 0x000ff0000b800000 */
[----:B------:R-:W2:Y:S01]  /*06b0*/  LDC.64 R4, c[0x0][0x388] ;  /* 0x0000e200ff047b82 */ /* 0x000ea20000000a00 */
[----:B------:R-:W-:Y:S01]  /*06c0*/  MOV R9, UR4 ;  /* 0x0000000400097c02 */ /* 0x000fe20008000f00 */
[----:B------:R-:W-:Y:S01]  /*06d0*/  VIADD R3, R11, UR4 ;  /* 0x000000040b037c36 */ /* 0x000fe20008000000 */
[----:B------:R-:W3:Y:S03]  /*06e0*/  LDCU.64 UR6, c[0x0][0x388] ;  /* 0x00007100ff0677ac */ /* 0x000ee60008000a00 */
[----:B------:R-:W-:Y:S02]  /*06f0*/  IMAD R9, R9, UR12, R0 ;  /* 0x0000000c09097c24 */ /* 0x000fe4000f8e0200 */
[----:B------:R-:W4:Y:S01]  /*0700*/  LDC.64 R6, c[0x0][0x390] ;  /* 0x0000e400ff067b82 */ /* 0x000f220000000a00 */
[----:B--2---:R-:W-:-:S05]  /*0710*/  IMAD.WIDE.U32 R4, R3, 0x4, R4 ;  /* 0x0000000403047825 */ /* 0x004fca00078e0004 */
[----:B0-----:R0:W2:Y:S01]  /*0720*/  LDG.E R12, desc[UR10][R4.64] ;  /* 0x0000000a040c7981 */ /* 0x0010a2000c1e1900 */
[----:B----4-:R-:W-:-:S05]  /*0730*/  IMAD.WIDE R6, R9, 0x4, R6 ;  /* 0x0000000409067825 */ /* 0x010fca00078e0206 */
[----:B------:R4:W2:Y:S01]  /*0740*/  LDG.E R13, desc[UR10][R6.64] ;  /* 0x0000000a060d7981 */ /* 0x0008a2000c1e1900 */
[----:B------:R-:W-:Y:S02]  /*0750*/  IADD3 R3, P0, PT, R11, UR4, RZ ;  /* 0x000000040b037c10 */ /* 0x000fe4000ff1e0ff */
[----:B------:R-:W-:Y:S02]  /*0760*/  MOV R9, UR12 ;  /* 0x0000000c00097c02 */ /* 0x000fe40008000f00 */
[----:B------:R-:W-:Y:S02]  /*0770*/  IADD3.X R8, PT, PT, RZ, RZ, RZ, P0, !PT ;  /* 0x000000ffff087210 */ /* 0x000fe400007fe4ff */
[----:B---3--:R-:W-:-:S04]  /*0780*/  LEA R2, P0, R3, UR6, 0x2 ;  /* 0x0000000603027c11 */ /* 0x008fc8000f8010ff */
[----:B------:R-:W-:Y:S01]  /*0790*/  LEA.HI.X R3, R3, UR7, R8, 0x2, P0 ;  /* 0x0000000703037c11 */ /* 0x000fe200080f1408 */
[----:B------:R-:W-:-:S04]  /*07a0*/  IMAD.WIDE R8, R9, 0x4, R6 ;  /* 0x0000000409087825 */ /* 0x000fc800078e0206 */
[----:B------:R-:W3:Y:S04]  /*07b0*/  LDG.E R14, desc[UR10][R2.64+0x4] ;  /* 0x0000040a020e7981 */ /* 0x000ee8000c1e1900 */
[----:B------:R5:W3:Y:S01]  /*07c0*/  LDG.E R17, desc[UR10][R8.64] ;  /* 0x0000000a08117981 */ /* 0x000ae2000c1e1900 */
[----:B------:R-:W-:-:S03]  /*07d0*/  MOV R15, UR12 ;  /* 0x0000000c000f7c02 */ /* 0x000fc60008000f00 */
[----:B------:R-:W3:Y:S02]  /*07e0*/  LDG.E R16, desc[UR10][R2.64+0x8] ;  /* 0x0000080a02107981 */ /* 0x000ee4000c1e1900 */
[----:B0-----:R-:W-:Y:S02]  /*07f0*/  IMAD.WIDE R4, R15, 0x4, R8 ;  /* 0x000000040f047825 */ /* 0x001fe400078e0208 */
[----:B------:R-:W3:Y:S04]  /*0800*/  LDG.E R18, desc[UR10][R2.64+0xc] ;  /* 0x00000c0a02127981 */ /* 0x000ee8000c1e1900 */
[----:B------:R0:W3:Y:S01]  /*0810*/  LDG.E R19, desc[UR10][R4.64] ;  /* 0x0000000a04137981 */ /* 0x0000e2000c1e1900 */
[----:B----4-:R-:W-:-:S04]  /*0820*/  IMAD.U32 R7, RZ, RZ, UR12 ;  /* 0x0000000cff077e24 */ /* 0x010fc8000f8e00ff */
[----:B------:R-:W-:-:S06]  /*0830*/  IMAD.WIDE R6, R7, 0x4, R4 ;  /* 0x0000000407067825 */ /* 0x000fcc00078e0204 */
[----:B------:R-:W4:Y:S01]  /*0840*/  LDG.E R7, desc[UR10][R6.64] ;  /* 0x0000000a06077981 */ /* 0x000f22000c1e1900 */
[----:B-1----:R-:W-:Y:S01]  /*0850*/  I2FP.F32.S32 R15, R10 ;  /* 0x0000000a000f7245 */ /* 0x002fe20000201400 */
[----:B------:R-:W-:-:S04]  /*0860*/  UIADD3 UR4, UPT, UPT, UR4, 0x4, URZ ;  /* 0x0000000404047890 */ /* 0x000fc8000fffe0ff */
[----:B--2---:R-:W-:-:S06]  /*0870*/  FFMA R12, R12, R13, R15 ;  /* 0x0000000d0c0c7223 */ /* 0x004fcc000000000f */
[----:B------:R-:W5:Y:S02]  /*0880*/  F2I.TRUNC.NTZ R12, R12 ;  /* 0x0000000c000c7305 */ /* 0x000f64000020f100 */
[----:B-----5:R-:W-:-:S05]  /*0890*/  I2FP.F32.S32 R9, R12 ;  /* 0x0000000c00097245 */ /* 0x020fca0000201400 */
[----:B---3--:R-:W-:-:S06]  /*08a0*/  FFMA R9, R14, R17, R9 ;  /* 0x000000110e097223 */ /* 0x008fcc0000000009 */
[----:B------:R-:W0:Y:S02]  /*08b0*/  F2I.TRUNC.NTZ R9, R9 ;  /* 0x0000000900097305 */ /* 0x000e24000020f100 */
[----:B0-----:R-:W-:-:S05]  /*08c0*/  I2FP.F32.S32 R5, R9 ;  /* 0x0000000900057245 */ /* 0x001fca0000201400 */
[----:B------:R-:W-:-:S06]  /*08d0*/  FFMA R5, R16, R19, R5 ;  /* 0x0000001310057223 */ /* 0x000fcc0000000005 */
[----:B------:R-:W0:Y:S02]  /*08e0*/  F2I.TRUNC.NTZ R5, R5 ;  /* 0x0000000500057305 */ /* 0x000e24000020f100 */
[----:B0-----:R-:W-:-:S05]  /*08f0*/  I2FP.F32.S32 R3, R5 ;  /* 0x0000000500037245 */ /* 0x001fca0000201400 */
[----:B----4-:R-:W-:-:S04]  /*0900*/  FFMA R3, R18, R7, R3 ;  /* 0x0000000712037223 */ /* 0x010fc80000000003 */
[----:B------:R2:W3:Y:S03]  /*0910*/  F2I.TRUNC.NTZ R10, R3 ;  /* 0x00000003000a7305 */ /* 0x0004e6000020f100 */
.L_x_3:
[----:B------:R-:W-:Y:S05]  /*0920*/  BRA.U !UP1, `(.L_x_2) ;  /* 0x0000000109a87547 */ /* 0x000fea000b800000 */
[----:B------:R-:W-:Y:S02]  /*0930*/  UISETP.NE.AND UP0, UPT, UR5, 0x1, UPT ;  /* 0x000000010500788c */ /* 0x000fe4000bf05270 */
[----:B------:R-:W-:-:S04]  /*0940*/  ULOP3.LUT UR6, UR12, 0x1, URZ, 0xc0, !UPT ;  /* 0x000000010c067892 */ /* 0x000fc8000f8ec0ff */
[----:B------:R-:W-:-:S03]  /*0950*/  UISETP.NE.U32.AND UP1, UPT, UR6, 0x1, UPT ;  /* 0x000000010600788c */ /* 0x000fc6000bf25070 */
[----:B------:R-:W-:Y:S08]  /*0960*/  BRA.U !UP0, `(.L_x_4) ;  /* 0x0000000108647547 */ /* 0x000ff0000b800000 */
[----:B--2---:R-:W2:Y:S01]  /*0970*/  LDC.64 R2, c[0x0][0x388] ;  /* 0x0000e200ff027b82 */ /* 0x004ea20000000a00 */
[----:B------:R-:W-:Y:S01]  /*0980*/  MOV R9, UR4 ;  /* 0x0000000400097c02 */ /* 0x000fe20008000f00 */
[----:B------:R-:W4:Y:S01]  /*0990*/  LDCU.64 UR6, c[0x0][0x388] ;  /* 0x00007100ff0677ac */ /* 0x000f220008000a00 */
[----:B------:R-:W-:-:S03]  /*09a0*/  IADD3 R7, PT, PT, R11, UR4, RZ ;  /* 0x000000040b077c10 */ /* 0x000fc6000fffe0ff */
[----:B------:R-:W-:Y:S02]  /*09b0*/  IMAD R9, R9, UR12, R0 ;  /* 0x0000000c09097c24 */ /* 0x000fe4000f8e0200 */
[----:B------:R-:W5:Y:S01]  /*09c0*/  LDC.64 R4, c[0x0][0x390] ;  /* 0x0000e400ff047b82 */ /* 0x000f620000000a00 */
[----:B--2---:R-:W-:-:S06]  /*09d0*/  IMAD.WIDE.U32 R2, R7, 0x4, R2 ;  /* 0x0000000407027825 */ /* 0x004fcc00078e0002 */
[----:B0-----:R-:W2:Y:S01]  /*09e0*/  LDG.E R2, desc[UR10][R2.64] ;  /* 0x0000000a02027981 */ /* 0x001ea2000c1e1900 */
[----:B-----5:R-:W-:-:S05]  /*09f0*/  IMAD.WIDE R4, R9, 0x4, R4 ;  /* 0x0000000409047825 */ /* 0x020fca00078e0204 */
[----:B------:R-:W2:Y:S01]  /*0a00*/  LDG.E R13, desc[UR10][R4.64] ;  /* 0x0000000a040d7981 */ /* 0x000ea2000c1e1900 */
[----:B------:R-:W-:Y:S01]  /*0a10*/  IADD3 R7, P0, PT, R11, UR4, RZ ;  /* 0x000000040b077c10 */ /* 0x000fe2000ff1e0ff */
[----:B------:R-:W-:-:S03]  /*0a20*/  IMAD.U32 R9, RZ, RZ, UR12 ;  /* 0x0000000cff097e24 */ /* 0x000fc6000f8e00ff */
[----:B------:R-:W-:Y:S02]  /*0a30*/  IADD3.X R8, PT, PT, RZ, RZ, RZ, P0, !PT ;  /* 0x000000ffff087210 */ /* 0x000fe400007fe4ff */
[----:B----4-:R-:W-:-:S04]  /*0a40*/  LEA R6, P0, R7, UR6, 0x2 ;  /* 0x0000000607067c11 */ /* 0x010fc8000f8010ff */
[----:B------:R-:W-:Y:S01]  /*0a50*/  LEA.HI.X R7, R7, UR7, R8, 0x2, P0 ;  /* 0x0000000707077c11 */ /* 0x000fe200080f1408 */
[----:B------:R-:W-:-:S04]  /*0a60*/  IMAD.WIDE R8, R9, 0x4, R4 ;  /* 0x0000000409087825 */ /* 0x000fc800078e0204 */
[----:B------:R-:W4:Y:S04]  /*0a70*/  LDG.E R6, desc[UR10][R6.64+0x4] ;  /* 0x0000040a06067981 */ /* 0x000f28000c1e1900 */
[----:B------:R-:W4:Y:S01]  /*0a80*/  LDG.E R9, desc[UR10][R8.64] ;  /* 0x0000000a08097981 */ /* 0x000f22000c1e1900 */
[----:B-1-3--:R-:W-:Y:S01]  /*0a90*/  I2FP.F32.S32 R15, R10 ;  /* 0x0000000a000f7245 */ /* 0x00afe20000201400 */
[----:B------:R-:W-:-:S04]  /*0aa0*/  UIADD3 UR4, UPT, UPT, UR4, 0x2, URZ ;  /* 0x0000000204047890 */ /* 0x000fc8000fffe0ff */
[----:B--2---:R-:W-:-:S06]  /*0ab0*/  FFMA R2, R2, R13, R15 ;  /* 0x0000000d02027223 */ /* 0x004fcc000000000f */
[----:B------:R-:W0:Y:S02]  /*0ac0*/  F2I.TRUNC.NTZ R2, R2 ;  /* 0x0000000200027305 */ /* 0x000e24000020f100 */
[----:B0-----:R-:W-:-:S05]  /*0ad0*/  I2FP.F32.S32 R3, R2 ;  /* 0x0000000200037245 */ /* 0x001fca0000201400 */
[----:B----4-:R-:W-:-:S04]  /*0ae0*/  FFMA R3, R6, R9, R3 ;  /* 0x0000000906037223 */ /* 0x010fc80000000003 */
[----:B------:R4:W0:Y:S03]  /*0af0*/  F2I.TRUNC.NTZ R10, R3 ;  /* 0x00000003000a7305 */ /* 0x000826000020f100 */
.L_x_4:
[----:B------:R-:W-:Y:S05]  /*0b00*/  BRA.U UP1, `(.L_x_2) ;  /* 0x0000000101307547 */ /* 0x000fea000b800000 */
[----:B--2-4-:R-:W2:Y:S01]  /*0b10*/  LDC.64 R2, c[0x0][0x388] ;  /* 0x0000e200ff027b82 */ /* 0x014ea20000000a00 */
[----:B------:R-:W-:Y:S02]  /*0b20*/  MOV R9, UR4 ;  /* 0x0000000400097c02 */ /* 0x000fe40008000f00 */
[----:B------:R-:W-:-:S03]  /*0b30*/  IADD3 R7, PT, PT, R11, UR4, RZ ;  /* 0x000000040b077c10 */ /* 0x000fc6000fffe0ff */
[----:B------:R-:W-:Y:S02]  /*0b40*/  IMAD R9, R9, UR12, R0 ;  /* 0x0000000c09097c24 */ /* 0x000fe4000f8e0200 */
[----:B------:R-:W4:Y:S01]  /*0b50*/  LDC.64 R4, c[0x0][0x390] ;  /* 0x0000e400ff047b82 */ /* 0x000f220000000a00 */
[----:B--2---:R-:W-:-:S06]  /*0b60*/  IMAD.WIDE.U32 R2, R7, 0x4, R2 ;  /* 0x0000000407027825 */ /* 0x004fcc00078e0002 */
[----:B0-----:R-:W2:Y:S01]  /*0b70*/  LDG.E R2, desc[UR10][R2.64] ;  /* 0x0000000a02027981 */ /* 0x001ea2000c1e1900 */
[----:B----4-:R-:W-:-:S06]  /*0b80*/  IMAD.WIDE R4, R9, 0x4, R4 ;  /* 0x0000000409047825 */ /* 0x010fcc00078e0204 */
[----:B------:R-:W2:Y:S01]  /*0b90*/  LDG.E R5, desc[UR10][R4.64] ;  /* 0x0000000a04057981 */ /* 0x000ea2000c1e1900 */
[----:B-1-3--:R-:W-:-:S05]  /*0ba0*/  I2FP.F32.S32 R7, R10 ;  /* 0x0000000a00077245 */ /* 0x00afca0000201400 */
[----:B--2---:R-:W-:-:S06]  /*0bb0*/  FFMA R10, R2, R5, R7 ;  /* 0x00000005020a7223 */ /* 0x004fcc0000000007 */
[----:B------:R-:W0:Y:S02]  /*0bc0*/  F2I.TRUNC.NTZ R10, R10 ;  /* 0x0000000a000a7305 */ /* 0x000e24000020f100 */
.L_x_2:
[----:B--2-4-:R-:W2:Y:S01]  /*0bd0*/  LDC.64 R2, c[0x0][0x380] ;  /* 0x0000e000ff027b82 */ /* 0x014ea20000000a00 */
[----:B------:R-:W-:Y:S02]  /*0be0*/  IADD3 R11, PT, PT, R0, R11, RZ ;  /* 0x0000000b000b7210 */ /* 0x000fe40007ffe0ff */
[----:B01-3--:R-:W-:-:S03]  /*0bf0*/  I2FP.F32.S32 R5, R10 ;  /* 0x0000000a00057245 */ /* 0x00bfc60000201400 */
[----:B--2---:R-:W-:-:S05]  /*0c00*/  IMAD.WIDE R2, R11, 0x4, R2 ;  /* 0x000000040b027825 */ /* 0x004fca00078e0202 */
[----:B------:R-:W-:Y:S01]  /*0c10*/  STG.E desc[UR10][R2.64], R5 ;  /* 0x0000000502007986 */ /* 0x000fe2000c10190a */
[----:B------:R-:W-:Y:S05]  /*0c20*/  EXIT ;  /* 0x000000000000794d */ /* 0x000fea0003800000 */
.L_x_5:
[----:B------:R-:W-:-:S00]  /*0c30*/  BRA `(.L_x_5) ;  /* 0xfffffffc00fc7947 */ /* 0x000fc0000383ffff */
[----:B------:R-:W-:-:S00]  /*0c40*/  NOP ;  /* 0x0000000000007918 */ /* 0x000fc00000000000 */
        /* <DEDUP_REMOVED lines=11> */
.L_x_6:


//--------------------- .nv.shared.reserved.0     --------------------------
	.section	.nv.shared.reserved.0,"aw",@nobits
	.weak		__nv_reservedSMEM_offset_0_alias
	.size		__nv_reservedSMEM_offset_0_alias, 0, 64
	.other		__nv_reservedSMEM_offset_0_alias,@"STO_CUDA_RESERVED_SHARED STV_DEFAULT"
__nv_reservedSMEM_offset_0_alias:
	.zero		0
	.zero		64


//--------------------- .nv.constant0._Z18gpu_matrixMultiplyPfPKfS1_i --------------------------
	.section	.nv.constant0._Z18gpu_matrixMultiplyPfPKfS1_i,"a",@progbits
	.sectionflags	@""
	.align	4
.nv.constant0._Z18gpu_matrixMultiplyPfPKfS1_i:
	.zero		924


//--------------------- SYMBOLS --------------------------

	.type		.nv.reservedSmem.offset0,@object
	.size		.nv.reservedSmem.offset0,0x4
